//
// Generated by NVIDIA NVVM Compiler
//
// Compiler Build ID: CL-36424714
// Cuda compilation tools, release 13.0, V13.0.88
// Based on NVVM 20.0.0
//

.version 9.0
.target sm_100
.address_size 64

	// .globl	default_function_kernel

.visible .entry default_function_kernel(
	.param .u64 .ptr .align 1 default_function_kernel_param_0,
	.param .u64 .ptr .align 1 default_function_kernel_param_1
)
.maxntid 8
{
	.reg .pred 	%p<2>;
	.reg .b16 	%rs<9>;
	.reg .b32 	%r<16>;
	.reg .b32 	%f<2>;
	.reg .b64 	%rd<9>;

	ld.param.u64 	%rd1, [default_function_kernel_param_0];
	ld.param.u64 	%rd2, [default_function_kernel_param_1];
	mov.u32 	%r1, %ctaid.x;
	shl.b32 	%r3, %r1, 3;
	mov.u32 	%r4, %tid.x;
	or.b32  	%r2, %r3, %r4;
	setp.gt.u32 	%p1, %r2, 104;
	@%p1 bra 	$L__BB0_2;
	cvta.to.global.u64 	%rd3, %rd2;
	cvta.to.global.u64 	%rd4, %rd1;
	cvt.u16.u32 	%rs1, %r2;
	mul.lo.s16 	%rs2, %rs1, 235;
	shr.u16 	%rs3, %rs2, 13;
	mul.lo.s16 	%rs4, %rs3, 35;
	sub.s16 	%rs5, %rs1, %rs4;
	and.b16  	%rs6, %rs5, 255;
	mul.lo.s16 	%rs7, %rs6, 37;
	shr.u16 	%rs8, %rs7, 8;
	mad.lo.s32 	%r5, %r1, -7, %r2;
	mul.hi.u32 	%r6, %r5, 613566757;
	sub.s32 	%r7, %r5, %r6;
	shr.u32 	%r8, %r7, 1;
	add.s32 	%r9, %r8, %r6;
	shr.u32 	%r10, %r9, 2;
	mul.lo.s32 	%r11, %r10, 7;
	sub.s32 	%r12, %r5, %r11;
	mov.b32 	%r13, {%rs3, %rs8};
	mov.b32 	%r14, 5280;
	dp2a.lo.u32.u32 	%r15, %r13, %r14, %r12;
	mul.wide.u32 	%rd5, %r15, 4;
	add.s64 	%rd6, %rd3, %rd5;
	ld.global.nc.f32 	%f1, [%rd6+812];
	mul.wide.u32 	%rd7, %r2, 4;
	add.s64 	%rd8, %rd4, %rd7;
	st.global.f32 	[%rd8], %f1;
$L__BB0_2:
	ret;

}


// ===== COMPILED SASS (sm_100) =====

	.target	sm_100

	.elftype	@"ET_EXEC"


//--------------------- .note.nv.tkinfo           --------------------------
	.section	.note.nv.tkinfo,"",@"SHT_NOTE"
	.sectionflags	@"SHF_NOTE_NV_TKINFO"
	.tkinfo
        /*0018*/ 	.word	0x00000002
        /*0030*/ 	.string	""
        /*0030*/ 	.string	"ptxas"
        /*0030*/ 	.string	"Cuda compilation tools, release 13.0, V13.0.88"
        /*0030*/ 	.string	"Build cuda_13.0.r13.0/compiler.36424714_0"
        /*0030*/ 	.string	"-arch sm_100 -m 64 "



//--------------------- .note.nv.cuinfo           --------------------------
	.section	.note.nv.cuinfo,"",@"SHT_NOTE"
	.sectionflags	@"SHF_NOTE_NV_CUINFO"
        /*0018*/ 	.short	0x0002
        /*001a*/ 	.short	0x0064
        /*001c*/ 	.short	0x0082
	.zero		2


//--------------------- .nv.info                  --------------------------
	.section	.nv.info,"",@"SHT_CUDA_INFO"
	.align	4


	//----- nvinfo : EIATTR_REGCOUNT
	.align		4
        /*0000*/ 	.byte	0x04, 0x2f
        /*0002*/ 	.short	(.L_1 - .L_0)
	.align		4
.L_0:
        /*0004*/ 	.word	index@(default_function_kernel)
        /*0008*/ 	.word	0x0000000c


	//----- nvinfo : EIATTR_FRAME_SIZE
	.align		4
.L_1:
        /*000c*/ 	.byte	0x04, 0x11
        /*000e*/ 	.short	(.L_3 - .L_2)
	.align		4
.L_2:
        /*0010*/ 	.word	index@(default_function_kernel)
        /*0014*/ 	.word	0x00000000


	//----- nvinfo : EIATTR_MIN_STACK_SIZE
	.align		4
.L_3:
        /*0018*/ 	.byte	0x04, 0x12
        /*001a*/ 	.short	(.L_5 - .L_4)
	.align		4
.L_4:
        /*001c*/ 	.word	index@(default_function_kernel)
        /*0020*/ 	.word	0x00000000
.L_5:


//--------------------- .nv.compat                --------------------------
	.section	.nv.compat,"",@"SHT_CUDA_COMPAT_INFO"
	.align	4
        /*0000*/ 	.byte	0x02, 0x09, 0x00, 0x00, 0x02, 0x02, 0x01, 0x00, 0x02, 0x05, 0x05, 0x00, 0x03, 0x07, 0x01, 0x01
        /*0010*/ 	.byte	0x02, 0x03, 0x00, 0x00, 0x02, 0x06, 0x01, 0x00, 0x04, 0x0b, 0x08, 0x00, 0x09, 0x00, 0x00, 0x00
        /*0020*/ 	.byte	0x00, 0x00, 0x00, 0x00


//--------------------- .nv.info.default_function_kernel --------------------------
	.section	.nv.info.default_function_kernel,"",@"SHT_CUDA_INFO"
	.sectionflags	@""
	.align	4


	//----- nvinfo : EIATTR_CUDA_API_VERSION
	.align		4
        /*0000*/ 	.byte	0x04, 0x37
        /*0002*/ 	.short	(.L_7 - .L_6)
.L_6:
        /*0004*/ 	.word	0x00000082


	//----- nvinfo : EIATTR_KPARAM_INFO
	.align		4
.L_7:
        /*0008*/ 	.byte	0x04, 0x17
        /*000a*/ 	.short	(.L_9 - .L_8)
.L_8:
        /*000c*/ 	.word	0x00000000
        /*0010*/ 	.short	0x0001
        /*0012*/ 	.short	0x0008
        /*0014*/ 	.byte	0x00, 0xf5, 0x21, 0x00


	//----- nvinfo : EIATTR_KPARAM_INFO
	.align		4
.L_9:
        /*0018*/ 	.byte	0x04, 0x17
        /*001a*/ 	.short	(.L_11 - .L_10)
.L_10:
        /*001c*/ 	.word	0x00000000
        /*0020*/ 	.short	0x0000
        /*0022*/ 	.short	0x0000
        /*0024*/ 	.byte	0x00, 0xf5, 0x21, 0x00


	//----- nvinfo : EIATTR_SPARSE_MMA_MASK
	.align		4
.L_11:
        /*0028*/ 	.byte	0x03, 0x50
        /*002a*/ 	.short	0x0000


	//----- nvinfo : EIATTR_MAXREG_COUNT
	.align		4
        /*002c*/ 	.byte	0x03, 0x1b
        /*002e*/ 	.short	0x00ff


	//----- nvinfo : EIATTR_MERCURY_ISA_VERSION
	.align		4
        /*0030*/ 	.byte	0x03, 0x5f
        /*0032*/ 	.short	0x0101


	//----- nvinfo : EIATTR_VRC_CTA_INIT_COUNT
	.align		4
        /*0034*/ 	.byte	0x02, 0x4a
	.zero		1
	.zero		1


	//----- nvinfo : EIATTR_EXIT_INSTR_OFFSETS
	.align		4
        /*0038*/ 	.byte	0x04, 0x1c
        /*003a*/ 	.short	(.L_13 - .L_12)


	//   ....[0]....
.L_12:
        /*003c*/ 	.word	0x00000060


	//   ....[1]....
        /*0040*/ 	.word	0x00000230


	//----- nvinfo : EIATTR_MAX_THREADS
	.align		4
.L_13:
        /*0044*/ 	.byte	0x04, 0x05
        /*0046*/ 	.short	(.L_15 - .L_14)
.L_14:
        /*0048*/ 	.word	0x00000008
        /*004c*/ 	.word	0x00000001
        /*0050*/ 	.word	0x00000001


	//----- nvinfo : EIATTR_CBANK_PARAM_SIZE
	.align		4
.L_15:
        /*0054*/ 	.byte	0x03, 0x19
        /*0056*/ 	.short	0x0010


	//----- nvinfo : EIATTR_PARAM_CBANK
	.align		4
        /*0058*/ 	.byte	0x04, 0x0a
        /*005a*/ 	.short	(.L_17 - .L_16)
	.align		4
.L_16:
        /*005c*/ 	.word	index@(.nv.constant0.default_function_kernel)
        /*0060*/ 	.short	0x0380
        /*0062*/ 	.short	0x0010


	//----- nvinfo : EIATTR_SW_WAR
	.align		4
.L_17:
        /*0064*/ 	.byte	0x04, 0x36
        /*0066*/ 	.short	(.L_19 - .L_18)
.L_18:
        /*0068*/ 	.word	0x00000008
.L_19:


//--------------------- .nv.callgraph             --------------------------
	.section	.nv.callgraph,"",@"SHT_CUDA_CALLGRAPH"
	.align	4
	.sectionentsize	8
	.align		4
        /*0000*/ 	.word	0x00000000
	.align		4
        /*0004*/ 	.word	0xffffffff
	.align		4
        /*0008*/ 	.word	0x00000000
	.align		4
        /*000c*/ 	.word	0xfffffffe
	.align		4
        /*0010*/ 	.word	0x00000000
	.align		4
        /*0014*/ 	.word	0xfffffffd
	.align		4
        /*0018*/ 	.word	0x00000000
	.align		4
        /*001c*/ 	.word	0xfffffffc


//--------------------- .text.default_function_kernel --------------------------
	.section	.text.default_function_kernel,"ax",@progbits
	.align	128
        .global         default_function_kernel
        .type           default_function_kernel,@function
        .size           default_function_kernel,(.L_x_1 - default_function_kernel)
        .other          default_function_kernel,@"STO_CUDA_ENTRY STV_DEFAULT"
default_function_kernel:
.text.default_function_kernel:
[----:B------:R-:W-:Y:S01]  /*0000*/  LDC R1, c[0x0][0x37c] ;  /* 0x0000df00ff017b82 */ /* 0x000fe20000000800 */
[----:B------:R-:W0:Y:S01]  /*0010*/  S2R R6, SR_CTAID.X ;  /* 0x0000000000067919 */ /* 0x000e220000002500 */
[----:B------:R-:W1:Y:S01]  /*0020*/  S2R R7, SR_TID.X ;  /* 0x0000000000077919 */ /* 0x000e620000002100 */
[----:B0-----:R-:W-:-:S05]  /*0030*/  IMAD.SHL.U32 R0, R6, 0x8, RZ ;  /* 0x0000000806007824 */ /* 0x001fca00078e00ff */
[----:B-1----:R-:W-:-:S04]  /*0040*/  LOP3.LUT R7, R0, R7, RZ, 0xfc, !PT ;  /* 0x0000000700077212 */ /* 0x002fc800078efcff */
[----:B------:R-:W-:-:S13]  /*0050*/  ISETP.GT.U32.AND P0, PT, R7, 0x68, PT ;  /* 0x000000680700780c */ /* 0x000fda0003f04070 */
[----:B------:R-:W-:Y:S05]  /*0060*/  @P0 EXIT ;  /* 0x000000000000094d */ /* 0x000fea0003800000 */
[----:B------:R-:W-:Y:S01]  /*0070*/  PRMT R0, R7, 0x9910, RZ ;  /* 0x0000991007007816 */ /* 0x000fe200000000ff */
[----:B------:R-:W-:Y:S01]  /*0080*/  IMAD R6, R6, -0x7, R7 ;  /* 0xfffffff906067824 */ /* 0x000fe200078e0207 */
[----:B------:R-:W0:Y:S03]  /*0090*/  LDCU.64 UR4, c[0x0][0x358] ;  /* 0x00006b00ff0477ac */ /* 0x000e260008000a00 */
[----:B------:R-:W-:Y:S01]  /*00a0*/  IMAD R0, R0, 0xeb, RZ ;  /* 0x000000eb00007824 */ /* 0x000fe200078e02ff */
[----:B------:R-:W-:Y:S01]  /*00b0*/  UMOV UR6, 0x14a0 ;  /* 0x000014a000067882 */ /* 0x000fe20000000000 */
[----:B------:R-:W-:-:S03]  /*00c0*/  IMAD.HI.U32 R5, R6, 0x24924925, RZ ;  /* 0x2492492506057827 */ /* 0x000fc600078e00ff */
[----:B------:R-:W-:Y:S01]  /*00d0*/  LOP3.LUT R0, R0, 0xffff, RZ, 0xc0, !PT ;  /* 0x0000ffff00007812 */ /* 0x000fe200078ec0ff */
[----:B------:R-:W-:-:S03]  /*00e0*/  IMAD.IADD R8, R6, 0x1, -R5 ;  /* 0x0000000106087824 */ /* 0x000fc600078e0a05 */
[----:B------:R-:W-:Y:S02]  /*00f0*/  SHF.R.U32.HI R0, RZ, 0xd, R0 ;  /* 0x0000000dff007819 */ /* 0x000fe40000011600 */
[----:B------:R-:W-:Y:S02]  /*0100*/  LEA.HI R8, R8, R5, RZ, 0x1f ;  /* 0x0000000508087211 */ /* 0x000fe400078ff8ff */
[----:B------:R-:W-:Y:S02]  /*0110*/  PRMT R2, R0, 0x9910, RZ ;  /* 0x0000991000027816 */ /* 0x000fe400000000ff */
[----:B------:R-:W-:-:S03]  /*0120*/  SHF.R.U32.HI R9, RZ, 0x2, R8 ;  /* 0x00000002ff097819 */ /* 0x000fc60000011608 */
[----:B------:R-:W-:Y:S02]  /*0130*/  IMAD R2, R2, 0x23, RZ ;  /* 0x0000002302027824 */ /* 0x000fe400078e02ff */
[----:B------:R-:W-:Y:S02]  /*0140*/  IMAD R9, R9, -0x7, R6 ;  /* 0xfffffff909097824 */ /* 0x000fe400078e0206 */
[----:B------:R-:W-:-:S05]  /*0150*/  IMAD.MOV R2, RZ, RZ, -R2 ;  /* 0x000000ffff027224 */ /* 0x000fca00078e0a02 */
[----:B------:R-:W-:Y:S02]  /*0160*/  PRMT R4, R2, 0x7710, RZ ;  /* 0x0000771002047816 */ /* 0x000fe400000000ff */
[----:B------:R-:W1:Y:S02]  /*0170*/  LDC.64 R2, c[0x0][0x388] ;  /* 0x0000e200ff027b82 */ /* 0x000e640000000a00 */
[----:B------:R-:W-:-:S04]  /*0180*/  IADD3 R4, PT, PT, R7, R4, RZ ;  /* 0x0000000407047210 */ /* 0x000fc80007ffe0ff */
[----:B------:R-:W-:-:S05]  /*0190*/  LOP3.LUT R4, R4, 0xff, RZ, 0xc0, !PT ;  /* 0x000000ff04047812 */ /* 0x000fca00078ec0ff */
[----:B------:R-:W-:-:S05]  /*01a0*/  IMAD R4, R4, 0x25, RZ ;  /* 0x0000002504047824 */ /* 0x000fca00078e02ff */
[----:B------:R-:W-:-:S04]  /*01b0*/  SHF.R.U32.HI R5, RZ, 0x8, R4 ;  /* 0x00000008ff057819 */ /* 0x000fc80000011604 */
[----:B------:R-:W-:Y:S02]  /*01c0*/  PRMT R0, R0, 0x5410, R5 ;  /* 0x0000541000007816 */ /* 0x000fe40000000005 */
[----:B------:R-:W2:Y:S03]  /*01d0*/  LDC.64 R4, c[0x0][0x380] ;  /* 0x0000e000ff047b82 */ /* 0x000ea60000000a00 */
[----:B------:R-:W-:-:S04]  /*01e0*/  IDP.2A.LO.U16.U8 R9, R0, UR6, R9 ;  /* 0x0000000600097c26 */ /* 0x000fc80008001009 */
[----:B-1----:R-:W-:-:S06]  /*01f0*/  IMAD.WIDE.U32 R2, R9, 0x4, R2 ;  /* 0x0000000409027825 */ /* 0x002fcc00078e0002 */
[----:B0-----:R-:W3:Y:S01]  /*0200*/  LDG.E.CONSTANT R3, desc[UR4][R2.64+0x32c] ;  /* 0x00032c0402037981 */ /* 0x001ee2000c1e9900 */
[----:B--2---:R-:W-:-:S05]  /*0210*/  IMAD.WIDE.U32 R4, R7, 0x4, R4 ;  /* 0x0000000407047825 */ /* 0x004fca00078e0004 */
[----:B---3--:R-:W-:Y:S01]  /*0220*/  STG.E desc[UR4][R4.64], R3 ;  /* 0x0000000304007986 */ /* 0x008fe2000c101904 */
[----:B------:R-:W-:Y:S05]  /*0230*/  EXIT ;  /* 0x000000000000794d */ /* 0x000fea0003800000 */
.L_x_0:
[----:B------:R-:W-:-:S00]  /*0240*/  BRA `(.L_x_0) ;  /* 0xfffffffc00fc7947 */ /* 0x000fc0000383ffff */
[----:B------:R-:W-:-:S00]  /*0250*/  NOP ;  /* 0x0000000000007918 */ /* 0x000fc00000000000 */
        /* <DEDUP_REMOVED lines=10> */
.L_x_1:


//--------------------- .nv.shared.reserved.0     --------------------------
	.section	.nv.shared.reserved.0,"aw",@nobits
	.weak		__nv_reservedSMEM_offset_0_alias
	.size		__nv_reservedSMEM_offset_0_alias, 0, 64
	.other		__nv_reservedSMEM_offset_0_alias,@"STO_CUDA_RESERVED_SHARED STV_DEFAULT"
__nv_reservedSMEM_offset_0_alias:
	.zero		0
	.zero		64


//--------------------- .nv.constant0.default_function_kernel --------------------------
	.section	.nv.constant0.default_function_kernel,"a",@progbits
	.sectionflags	@""
	.align	4
.nv.constant0.default_function_kernel:
	.zero		912


//--------------------- SYMBOLS --------------------------

	.type		.nv.reservedSmem.offset0,@object
	.size		.nv.reservedSmem.offset0,0x4
